	.headerflags	@"EF_CUDA_TEXMODE_UNIFIED EF_CUDA_64BIT_ADDRESS EF_CUDA_ACCELERATORS EF_CUDA_SM90 EF_CUDA_VIRTUAL_SM(EF_CUDA_SM90)"
	.elftype	@"ET_EXEC"


//--------------------- .nv.info                  --------------------------
	.section	.nv.info,"",@"SHT_CUDA_INFO"
	.align	4


	//----- nvinfo : EIATTR_REGCOUNT
	.align		4
        /*0000*/ 	.byte	0x04, 0x2f
        /*0002*/ 	.short	(.L_2 - .L_1)
	.align		4
.L_1:
        /*0004*/ 	.word	index@(triton_per_fused_native_layer_norm_0)
        /*0008*/ 	.word	0x0000001f


	//----- nvinfo : EIATTR_MIN_STACK_SIZE
	.align		4
.L_2:
        /*000c*/ 	.byte	0x04, 0x12
        /*000e*/ 	.short	(.L_4 - .L_3)
	.align		4
.L_3:
        /*0010*/ 	.word	index@(triton_per_fused_native_layer_norm_0)
        /*0014*/ 	.word	0x00000000


	//----- nvinfo : EIATTR_FRAME_SIZE
	.align		4
.L_4:
        /*0018*/ 	.byte	0x04, 0x11
        /*001a*/ 	.short	(.L_6 - .L_5)
	.align		4
.L_5:
        /*001c*/ 	.word	index@(triton_per_fused_native_layer_norm_0)
        /*0020*/ 	.word	0x00000000


	//----- nvinfo : EIATTR_MIN_STACK_SIZE
	.align		4
.L_6:
        /*0024*/ 	.byte	0x04, 0x12
        /*0026*/ 	.short	(.L_8 - .L_7)
	.align		4
.L_7:
        /*0028*/ 	.word	index@(triton_per_fused_native_layer_norm_0)
        /*002c*/ 	.word	0x00000000
.L_8:


//--------------------- .nv.info.triton_per_fused_native_layer_norm_0 --------------------------
	.section	.nv.info.triton_per_fused_native_layer_norm_0,"",@"SHT_CUDA_INFO"
	.sectionflags	@""
	.align	4


	//----- nvinfo : EIATTR_CUDA_API_VERSION
	.align		4
        /*0000*/ 	.byte	0x04, 0x37
        /*0002*/ 	.short	(.L_10 - .L_9)
.L_9:
        /*0004*/ 	.word	0x0000007c


	//----- nvinfo : EIATTR_KPARAM_INFO
	.align		4
.L_10:
        /*0008*/ 	.byte	0x04, 0x17
        /*000a*/ 	.short	(.L_12 - .L_11)
.L_11:
        /*000c*/ 	.word	0x00000000
        /*0010*/ 	.short	0x0007
        /*0012*/ 	.short	0x0034
        /*0014*/ 	.byte	0x00, 0xf0, 0x11, 0x00


	//----- nvinfo : EIATTR_KPARAM_INFO
	.align		4
.L_12:
        /*0018*/ 	.byte	0x04, 0x17
        /*001a*/ 	.short	(.L_14 - .L_13)
.L_13:
        /*001c*/ 	.word	0x00000000
        /*0020*/ 	.short	0x0006
        /*0022*/ 	.short	0x0030
        /*0024*/ 	.byte	0x00, 0xf0, 0x11, 0x00


	//----- nvinfo : EIATTR_KPARAM_INFO
	.align		4
.L_14:
        /*0028*/ 	.byte	0x04, 0x17
        /*002a*/ 	.short	(.L_16 - .L_15)
.L_15:
        /*002c*/ 	.word	0x00000000
        /*0030*/ 	.short	0x0005
        /*0032*/ 	.short	0x0028
        /*0034*/ 	.byte	0x00, 0xf4, 0x21, 0x00


	//----- nvinfo : EIATTR_KPARAM_INFO
	.align		4
.L_16:
        /*0038*/ 	.byte	0x04, 0x17
        /*003a*/ 	.short	(.L_18 - .L_17)
.L_17:
        /*003c*/ 	.word	0x00000000
        /*0040*/ 	.short	0x0004
        /*0042*/ 	.short	0x0020
        /*0044*/ 	.byte	0x00, 0xf4, 0x21, 0x00


	//----- nvinfo : EIATTR_KPARAM_INFO
	.align		4
.L_18:
        /*0048*/ 	.byte	0x04, 0x17
        /*004a*/ 	.short	(.L_20 - .L_19)
.L_19:
        /*004c*/ 	.word	0x00000000
        /*0050*/ 	.short	0x0003
        /*0052*/ 	.short	0x0018
        /*0054*/ 	.byte	0x00, 0xf4, 0x21, 0x00


	//----- nvinfo : EIATTR_KPARAM_INFO
	.align		4
.L_20:
        /*0058*/ 	.byte	0x04, 0x17
        /*005a*/ 	.short	(.L_22 - .L_21)
.L_21:
        /*005c*/ 	.word	0x00000000
        /*0060*/ 	.short	0x0002
        /*0062*/ 	.short	0x0010
        /*0064*/ 	.byte	0x00, 0xf4, 0x21, 0x00


	//----- nvinfo : EIATTR_KPARAM_INFO
	.align		4
.L_22:
        /*0068*/ 	.byte	0x04, 0x17
        /*006a*/ 	.short	(.L_24 - .L_23)
.L_23:
        /*006c*/ 	.word	0x00000000
        /*0070*/ 	.short	0x0001
        /*0072*/ 	.short	0x0008
        /*0074*/ 	.byte	0x00, 0xf4, 0x21, 0x00


	//----- nvinfo : EIATTR_KPARAM_INFO
	.align		4
.L_24:
        /*0078*/ 	.byte	0x04, 0x17
        /*007a*/ 	.short	(.L_26 - .L_25)
.L_25:
        /*007c*/ 	.word	0x00000000
        /*0080*/ 	.short	0x0000
        /*0082*/ 	.short	0x0000
        /*0084*/ 	.byte	0x00, 0xf4, 0x21, 0x00


	//----- nvinfo : EIATTR_SPARSE_MMA_MASK
	.align		4
.L_26:
        /*0088*/ 	.byte	0x03, 0x50
        /*008a*/ 	.short	0x0000


	//----- nvinfo : EIATTR_MAXREG_COUNT
	.align		4
        /*008c*/ 	.byte	0x03, 0x1b
        /*008e*/ 	.short	0x00ff


	//----- nvinfo : EIATTR_COOP_GROUP_MASK_REGIDS
	.align		4
        /*0090*/ 	.byte	0x04, 0x29
        /*0092*/ 	.short	(.L_28 - .L_27)


	//   ....[0]....
.L_27:
        /*0094*/ 	.word	0xffffffff


	//   ....[1]....
        /*0098*/ 	.word	0xffffffff


	//   ....[2]....
        /*009c*/ 	.word	0xffffffff


	//   ....[3]....
        /*00a0*/ 	.word	0xffffffff


	//   ....[4]....
        /*00a4*/ 	.word	0xffffffff


	//   ....[5]....
        /*00a8*/ 	.word	0xffffffff


	//   ....[6]....
        /*00ac*/ 	.word	0xffffffff


	//   ....[7]....
        /*00b0*/ 	.word	0xffffffff


	//   ....[8]....
        /*00b4*/ 	.word	0xffffffff


	//   ....[9]....
        /*00b8*/ 	.word	0xffffffff


	//   ....[10]....
        /*00bc*/ 	.word	0xffffffff


	//   ....[11]....
        /*00c0*/ 	.word	0xffffffff


	//   ....[12]....
        /*00c4*/ 	.word	0xffffffff


	//   ....[13]....
        /*00c8*/ 	.word	0xffffffff


	//----- nvinfo : EIATTR_COOP_GROUP_INSTR_OFFSETS
	.align		4
.L_28:
        /*00cc*/ 	.byte	0x04, 0x28
        /*00ce*/ 	.short	(.L_30 - .L_29)


	//   ....[0]....
.L_29:
        /*00d0*/ 	.word	0x00000210


	//   ....[1]....
        /*00d4*/ 	.word	0x00000230


	//   ....[2]....
        /*00d8*/ 	.word	0x00000260


	//   ....[3]....
        /*00dc*/ 	.word	0x00000280


	//   ....[4]....
        /*00e0*/ 	.word	0x000002b0


	//   ....[5]....
        /*00e4*/ 	.word	0x00000330


	//   ....[6]....
        /*00e8*/ 	.word	0x00000360


	//   ....[7]....
        /*00ec*/ 	.word	0x00000470


	//   ....[8]....
        /*00f0*/ 	.word	0x00000490


	//   ....[9]....
        /*00f4*/ 	.word	0x000004b0


	//   ....[10]....
        /*00f8*/ 	.word	0x000004d0


	//   ....[11]....
        /*00fc*/ 	.word	0x000004f0


	//   ....[12]....
        /*0100*/ 	.word	0x00000570


	//   ....[13]....
        /*0104*/ 	.word	0x00000590


	//----- nvinfo : EIATTR_EXIT_INSTR_OFFSETS
	.align		4
.L_30:
        /*0108*/ 	.byte	0x04, 0x1c
        /*010a*/ 	.short	(.L_32 - .L_31)


	//   ....[0]....
.L_31:
        /*010c*/ 	.word	0x000007a0


	//   ....[1]....
        /*0110*/ 	.word	0x000007c0


	//----- nvinfo : EIATTR_REQNTID
	.align		4
.L_32:
        /*0114*/ 	.byte	0x04, 0x10
        /*0116*/ 	.short	(.L_34 - .L_33)
.L_33:
        /*0118*/ 	.word	0x00000080
        /*011c*/ 	.word	0x00000001
        /*0120*/ 	.word	0x00000001


	//----- nvinfo : EIATTR_CBANK_PARAM_SIZE
	.align		4
.L_34:
        /*0124*/ 	.byte	0x03, 0x19
        /*0126*/ 	.short	0x0038


	//----- nvinfo : EIATTR_PARAM_CBANK
	.align		4
        /*0128*/ 	.byte	0x04, 0x0a
        /*012a*/ 	.short	(.L_36 - .L_35)
	.align		4
.L_35:
        /*012c*/ 	.word	index@(.nv.constant0.triton_per_fused_native_layer_norm_0)
        /*0130*/ 	.short	0x0210
        /*0132*/ 	.short	0x0038


	//----- nvinfo : EIATTR_SW_WAR
	.align		4
.L_36:
        /*0134*/ 	.byte	0x04, 0x36
        /*0136*/ 	.short	(.L_38 - .L_37)
.L_37:
        /*0138*/ 	.word	0x00000008
.L_38:


//--------------------- .nv.callgraph             --------------------------
	.section	.nv.callgraph,"",@"SHT_CUDA_CALLGRAPH"
	.align	4
	.sectionentsize	8
	.align		4
        /*0000*/ 	.word	0x00000000
	.align		4
        /*0004*/ 	.word	0xffffffff
	.align		4
        /*0008*/ 	.word	0x00000000
	.align		4
        /*000c*/ 	.word	0xfffffffe
	.align		4
        /*0010*/ 	.word	0x00000000
	.align		4
        /*0014*/ 	.word	0xfffffffd
	.align		4
        /*0018*/ 	.word	0x00000000
	.align		4
        /*001c*/ 	.word	0xfffffffc


//--------------------- .nv.constant4             --------------------------
	.section	.nv.constant4,"a",@progbits
	.align	8
	.align		8
.nv.constant4:
        /*0000*/ 	.dword	_$_str


//--------------------- .text.triton_per_fused_native_layer_norm_0 --------------------------
	.section	.text.triton_per_fused_native_layer_norm_0,"ax",@progbits
	.sectionflags	@"SHF_BARRIERS=1"
	.align	128
        .global         triton_per_fused_native_layer_norm_0
        .type           triton_per_fused_native_layer_norm_0,@function
        .size           triton_per_fused_native_layer_norm_0,(.L_x_1 - triton_per_fused_native_layer_norm_0)
        .other          triton_per_fused_native_layer_norm_0,@"STO_CUDA_ENTRY STV_DEFAULT"
triton_per_fused_native_layer_norm_0:
.text.triton_per_fused_native_layer_norm_0:
[----:B------:R-:W0:Y:S02]  /*0000*/  LDC R1, c[0x0][0x28] ;  /* 0x00000a00ff017b82 */ /* 0x000e240000000800 */
[----:B------:R-:W1:Y:S01]  /*0010*/  S2R R20, SR_TID.X ;  /* 0x0000000000147919 */ /* 0x000e620000002100 */
[----:B------:R-:W2:Y:S01]  /*0020*/  LDC.64 R8, c[0x0][0x218] ;  /* 0x00008600ff087b82 */ /* 0x000ea20000000a00 */
[----:B------:R-:W-:Y:S02]  /*0030*/  CS2R R4, SRZ ;  /* 0x0000000000047805 */ /* 0x000fe4000001ff00 */
[----:B------:R-:W-:Y:S01]  /*0040*/  CS2R R6, SRZ ;  /* 0x0000000000067805 */ /* 0x000fe2000001ff00 */
[----:B------:R-:W3:Y:S01]  /*0050*/  S2R R0, SR_CTAID.X ;  /* 0x0000000000007919 */ /* 0x000ee20000002500 */
[----:B------:R-:W-:-:S03]  /*0060*/  ULDC.64 UR6, c[0x0][0x208] ;  /* 0x0000820000067ab9 */ /* 0x000fc60000000a00 */
[----:B------:R-:W4:Y:S08]  /*0070*/  LDC.64 R14, c[0x0][0x220] ;  /* 0x00008800ff0e7b82 */ /* 0x000f300000000a00 */
[----:B------:R-:W5:Y:S01]  /*0080*/  LDC.64 R16, c[0x0][0x228] ;  /* 0x00008a00ff107b82 */ /* 0x000f620000000a00 */
[----:B-1----:R-:W-:-:S04]  /*0090*/  SHF.L.U32 R18, R20, 0x2, RZ ;  /* 0x0000000214127819 */ /* 0x002fc800000006ff */
[----:B------:R-:W-:-:S04]  /*00a0*/  LOP3.LUT R3, R18, 0x1fc, RZ, 0xc0, !PT ;  /* 0x000001fc12037812 */ /* 0x000fc800078ec0ff */
[----:B------:R-:W-:Y:S01]  /*00b0*/  ISETP.GE.U32.AND P1, PT, R3, 0x180, PT ;  /* 0x000001800300780c */ /* 0x000fe20003f26070 */
[----:B---3--:R-:W-:-:S04]  /*00c0*/  IMAD R2, R0, 0x180, R3 ;  /* 0x0000018000027824 */ /* 0x008fc800078e0203 */
[----:B--2---:R-:W-:-:S08]  /*00d0*/  IMAD.WIDE R8, R2, 0x4, R8 ;  /* 0x0000000402087825 */ /* 0x004fd000078e0208 */
[----:B------:R-:W2:Y:S01]  /*00e0*/  @!P1 LDG.E.128 R4, desc[UR6][R8.64] ;  /* 0x0000000608049981 */ /* 0x000ea2000c1e1d00 */
[----:B------:R-:W1:Y:S01]  /*00f0*/  S2UR UR5, SR_CgaCtaId ;  /* 0x00000000000579c3 */ /* 0x000e620000008800 */
[C---:B------:R-:W-:Y:S01]  /*0100*/  LOP3.LUT P2, RZ, R20.reuse, 0x1f, RZ, 0xc0, !PT ;  /* 0x0000001f14ff7812 */ /* 0x040fe2000784c0ff */
[----:B------:R-:W-:Y:S01]  /*0110*/  UMOV UR4, 0x400 ;  /* 0x0000040000047882 */ /* 0x000fe20000000000 */
[----:B------:R-:W-:Y:S02]  /*0120*/  SHF.R.U32.HI R28, RZ, 0x3, R20 ;  /* 0x00000003ff1c7819 */ /* 0x000fe40000011614 */
[----:B------:R-:W-:Y:S01]  /*0130*/  CS2R R10, SRZ ;  /* 0x00000000000a7805 */ /* 0x000fe2000001ff00 */
[C---:B----4-:R-:W-:Y:S01]  /*0140*/  IMAD.WIDE.U32 R14, R3.reuse, 0x4, R14 ;  /* 0x00000004030e7825 */ /* 0x050fe200078e000e */
[----:B------:R-:W-:Y:S02]  /*0150*/  ISETP.GE.AND P3, PT, R20, 0x4, PT ;  /* 0x000000041400780c */ /* 0x000fe40003f66270 */
[----:B------:R-:W-:Y:S01]  /*0160*/  LOP3.LUT R28, R28, 0xc, RZ, 0xc0, !PT ;  /* 0x0000000c1c1c7812 */ /* 0x000fe200078ec0ff */
[----:B-----5:R-:W-:Y:S01]  /*0170*/  IMAD.WIDE.U32 R16, R3, 0x4, R16 ;  /* 0x0000000403107825 */ /* 0x020fe200078e0010 */
[----:B-1----:R-:W-:Y:S01]  /*0180*/  UPRMT UR4, UR5, 0x654, UR4 ;  /* 0x0000065405047896 */ /* 0x002fe20008000004 */
[----:B--2---:R-:W-:-:S02]  /*0190*/  SEL R22, R4, RZ, !P1 ;  /* 0x000000ff04167207 */ /* 0x004fc40004800000 */
[----:B------:R-:W-:Y:S02]  /*01a0*/  SEL R19, R5, RZ, !P1 ;  /* 0x000000ff05137207 */ /* 0x000fe40004800000 */
[----:B------:R-:W-:Y:S02]  /*01b0*/  SEL R24, R6, RZ, !P1 ;  /* 0x000000ff06187207 */ /* 0x000fe40004800000 */
[----:B------:R-:W-:Y:S01]  /*01c0*/  SEL R26, R7, RZ, !P1 ;  /* 0x000000ff071a7207 */ /* 0x000fe20004800000 */
[----:B------:R-:W-:-:S04]  /*01d0*/  FADD R5, R22, R19 ;  /* 0x0000001316057221 */ /* 0x000fc80000000000 */
[----:B------:R-:W-:-:S04]  /*01e0*/  FADD R5, R24, R5 ;  /* 0x0000000518057221 */ /* 0x000fc80000000000 */
[----:B------:R-:W-:-:S05]  /*01f0*/  FADD R5, R26, R5 ;  /* 0x000000051a057221 */ /* 0x000fca0000000000 */
[----:B------:R-:W-:-:S05]  /*0200*/  FSEL R5, R5, RZ, !P1 ;  /* 0x000000ff05057208 */ /* 0x000fca0004800000 */
[----:B------:R-:W1:Y:S02]  /*0210*/  SHFL.BFLY PT, R4, R5, 0x10, 0x1f ;  /* 0x0e001f0005047f89 */ /* 0x000e6400000e0000 */
[----:B-1----:R-:W-:-:S05]  /*0220*/  FADD R4, R5, R4 ;  /* 0x0000000405047221 */ /* 0x002fca0000000000 */
[----:B------:R-:W1:Y:S02]  /*0230*/  SHFL.BFLY PT, R7, R4, 0x8, 0x1f ;  /* 0x0d001f0004077f89 */ /* 0x000e6400000e0000 */
[----:B-1----:R-:W-:Y:S01]  /*0240*/  FADD R7, R4, R7 ;  /* 0x0000000704077221 */ /* 0x002fe20000000000 */
[----:B------:R-:W-:-:S04]  /*0250*/  CS2R R4, SRZ ;  /* 0x0000000000047805 */ /* 0x000fc8000001ff00 */
[----:B------:R-:W1:Y:S02]  /*0260*/  SHFL.BFLY PT, R6, R7, 0x4, 0x1f ;  /* 0x0c801f0007067f89 */ /* 0x000e6400000e0000 */
[----:B-1----:R-:W-:-:S05]  /*0270*/  FADD R6, R7, R6 ;  /* 0x0000000607067221 */ /* 0x002fca0000000000 */
[----:B------:R-:W1:Y:S02]  /*0280*/  SHFL.BFLY PT, R9, R6, 0x2, 0x1f ;  /* 0x0c401f0006097f89 */ /* 0x000e6400000e0000 */
[----:B-1----:R-:W-:Y:S01]  /*0290*/  FADD R9, R6, R9 ;  /* 0x0000000906097221 */ /* 0x002fe20000000000 */
[----:B------:R-:W-:-:S04]  /*02a0*/  CS2R R6, SRZ ;  /* 0x0000000000067805 */ /* 0x000fc8000001ff00 */
[----:B------:R-:W1:Y:S04]  /*02b0*/  SHFL.BFLY PT, R8, R9, 0x1, 0x1f ;  /* 0x0c201f0009087f89 */ /* 0x000e6800000e0000 */
[----:B------:R2:W3:Y:S01]  /*02c0*/  @!P1 LDG.E.EL.128 R4, desc[UR6][R14.64] ;  /* 0x000000060e049981 */ /* 0x0004e2000c2e1d00 */
[----:B-1----:R-:W-:Y:S01]  /*02d0*/  FADD R21, R9, R8 ;  /* 0x0000000809157221 */ /* 0x002fe20000000000 */
[----:B------:R-:W-:-:S04]  /*02e0*/  CS2R R8, SRZ ;  /* 0x0000000000087805 */ /* 0x000fc8000001ff00 */
[----:B------:R-:W-:Y:S04]  /*02f0*/  @!P2 STS [R28+UR4], R21 ;  /* 0x000000151c00a988 */ /* 0x000fe80008000804 */
[----:B------:R1:W4:Y:S01]  /*0300*/  @!P1 LDG.E.EL.128 R8, desc[UR6][R16.64] ;  /* 0x0000000610089981 */ /* 0x000322000c2e1d00 */
[----:B------:R-:W-:Y:S06]  /*0310*/  BAR.SYNC.DEFER_BLOCKING 0x0 ;  /* 0x0000000000007b1d */ /* 0x000fec0000010000 */
[----:B------:R-:W5:Y:S04]  /*0320*/  @!P3 LDS R13, [R18+UR4] ;  /* 0x00000004120db984 */ /* 0x000f680008000800 */
[----:B-----5:R-:W5:Y:S01]  /*0330*/  SHFL.BFLY PT, R3, R13, 0x2, 0x1f ;  /* 0x0c401f000d037f89 */ /* 0x020f6200000e0000 */
[----:B------:R-:W-:Y:S01]  /*0340*/  LOP3.LUT P0, RZ, R20, 0x3, RZ, 0xc0, !PT ;  /* 0x0000000314ff7812 */ /* 0x000fe2000780c0ff */
[----:B-----5:R-:W-:-:S05]  /*0350*/  FADD R23, R13, R3 ;  /* 0x000000030d177221 */ /* 0x020fca0000000000 */
[----:B------:R-:W5:Y:S01]  /*0360*/  SHFL.BFLY PT, R3, R23, 0x1, 0x1f ;  /* 0x0c201f0017037f89 */ /* 0x000f6200000e0000 */
[----:B------:R-:W-:Y:S01]  /*0370*/  ISETP.LT.AND P0, PT, R20, 0x4, !P0 ;  /* 0x000000041400780c */ /* 0x000fe20004701270 */
[----:B-----5:R-:W-:-:S12]  /*0380*/  FADD R27, R23, R3 ;  /* 0x00000003171b7221 */ /* 0x020fd80000000000 */
[----:B------:R-:W-:Y:S01]  /*0390*/  @P0 STS [R18+UR4], R27 ;  /* 0x0000001b12000988 */ /* 0x000fe20008000804 */
[----:B------:R-:W-:Y:S06]  /*03a0*/  BAR.SYNC.DEFER_BLOCKING 0x0 ;  /* 0x0000000000007b1d */ /* 0x000fec0000010000 */
[----:B------:R-:W5:Y:S02]  /*03b0*/  LDS R3, [UR4] ;  /* 0x00000004ff037984 */ /* 0x000f640008000800 */
[----:B-----5:R-:W-:-:S04]  /*03c0*/  FADD R3, RZ, R3 ;  /* 0x00000003ff037221 */ /* 0x020fc80000000000 */
[----:B------:R-:W-:-:S04]  /*03d0*/  FMUL R3, R3, 0.002604166744276881218 ;  /* 0x3b2aaaab03037820 */ /* 0x000fc80000400000 */
[--C-:B------:R-:W-:Y:S01]  /*03e0*/  FADD R19, R19, -R3.reuse ;  /* 0x8000000313137221 */ /* 0x100fe20000000000 */
[----:B------:R-:W-:-:S03]  /*03f0*/  FADD R25, R22, -R3 ;  /* 0x8000000316197221 */ /* 0x000fc60000000000 */
[----:B--2---:R-:W-:Y:S01]  /*0400*/  FMUL R14, R19, R19 ;  /* 0x00000013130e7220 */ /* 0x004fe20000400000 */
[----:B------:R-:W-:-:S03]  /*0410*/  FADD R21, R24, -R3 ;  /* 0x8000000318157221 */ /* 0x000fc60000000000 */
[----:B------:R-:W-:Y:S01]  /*0420*/  FFMA R14, R25, R25, R14 ;  /* 0x00000019190e7223 */ /* 0x000fe2000000000e */
[----:B------:R-:W-:-:S03]  /*0430*/  FADD R23, R26, -R3 ;  /* 0x800000031a177221 */ /* 0x000fc60000000000 */
[----:B------:R-:W-:-:S04]  /*0440*/  FFMA R14, R21, R21, R14 ;  /* 0x00000015150e7223 */ /* 0x000fc8000000000e */
[----:B------:R-:W-:-:S05]  /*0450*/  FFMA R14, R23, R23, R14 ;  /* 0x00000017170e7223 */ /* 0x000fca000000000e */
[----:B------:R-:W-:-:S05]  /*0460*/  FSEL R14, R14, RZ, !P1 ;  /* 0x000000ff0e0e7208 */ /* 0x000fca0004800000 */
[----:B------:R-:W2:Y:S02]  /*0470*/  SHFL.BFLY PT, R13, R14, 0x10, 0x1f ;  /* 0x0e001f000e0d7f89 */ /* 0x000ea400000e0000 */
[----:B--2---:R-:W-:-:S05]  /*0480*/  FADD R13, R14, R13 ;  /* 0x0000000d0e0d7221 */ /* 0x004fca0000000000 */
[----:B-1----:R-:W1:Y:S02]  /*0490*/  SHFL.BFLY PT, R16, R13, 0x8, 0x1f ;  /* 0x0d001f000d107f89 */ /* 0x002e6400000e0000 */
[----:B-1----:R-:W-:-:S05]  /*04a0*/  FADD R16, R13, R16 ;  /* 0x000000100d107221 */ /* 0x002fca0000000000 */
[----:B------:R-:W1:Y:S02]  /*04b0*/  SHFL.BFLY PT, R15, R16, 0x4, 0x1f ;  /* 0x0c801f00100f7f89 */ /* 0x000e6400000e0000 */
[----:B-1----:R-:W-:-:S05]  /*04c0*/  FADD R15, R16, R15 ;  /* 0x0000000f100f7221 */ /* 0x002fca0000000000 */
[----:B------:R-:W1:Y:S02]  /*04d0*/  SHFL.BFLY PT, R22, R15, 0x2, 0x1f ;  /* 0x0c401f000f167f89 */ /* 0x000e6400000e0000 */
[----:B-1----:R-:W-:-:S05]  /*04e0*/  FADD R22, R15, R22 ;  /* 0x000000160f167221 */ /* 0x002fca0000000000 */
[----:B------:R-:W1:Y:S02]  /*04f0*/  SHFL.BFLY PT, R17, R22, 0x1, 0x1f ;  /* 0x0c201f0016117f89 */ /* 0x000e6400000e0000 */
[----:B-1----:R-:W-:Y:S01]  /*0500*/  FADD R17, R22, R17 ;  /* 0x0000001116117221 */ /* 0x002fe20000000000 */
[----:B------:R-:W-:Y:S06]  /*0510*/  BAR.SYNC.DEFER_BLOCKING 0x0 ;  /* 0x0000000000007b1d */ /* 0x000fec0000010000 */
[----:B------:R1:W-:Y:S02]  /*0520*/  @!P2 STS [R28+UR4], R17 ;  /* 0x000000111c00a988 */ /* 0x0003e40008000804 */
[----:B------:R-:W-:Y:S01]  /*0530*/  BAR.SYNC.DEFER_BLOCKING 0x0 ;  /* 0x0000000000007b1d */ /* 0x000fe20000010000 */
[----:B------:R-:W-:-:S07]  /*0540*/  HFMA2.MMA R15, -RZ, RZ, 0.8955078125, -0.052093505859375 ;  /* 0x3b2aaaabff0f7435 */ /* 0x000fce00000001ff */
[----:B-1----:R-:W1:Y:S01]  /*0550*/  LDC.64 R16, c[0x0][0x238] ;  /* 0x00008e00ff107b82 */ /* 0x002e620000000a00 */
[----:B------:R-:W2:Y:S04]  /*0560*/  @!P3 LDS R12, [R18+UR4] ;  /* 0x00000004120cb984 */ /* 0x000ea80008000800 */
[----:B--2---:R-:W2:Y:S02]  /*0570*/  SHFL.BFLY PT, R13, R12, 0x2, 0x1f ;  /* 0x0c401f000c0d7f89 */ /* 0x004ea400000e0000 */
[----:B--2---:R-:W-:-:S05]  /*0580*/  FADD R13, R12, R13 ;  /* 0x0000000d0c0d7221 */ /* 0x004fca0000000000 */
[----:B------:R-:W2:Y:S02]  /*0590*/  SHFL.BFLY PT, R14, R13, 0x1, 0x1f ;  /* 0x0c201f000d0e7f89 */ /* 0x000ea400000e0000 */
[----:B--2---:R-:W-:Y:S02]  /*05a0*/  FADD R27, R13, R14 ;  /* 0x0000000e0d1b7221 */ /* 0x004fe40000000000 */
[----:B------:R-:W2:Y:S03]  /*05b0*/  LDC.64 R12, c[0x0][0x230] ;  /* 0x00008c00ff0c7b82 */ /* 0x000ea60000000a00 */
[----:B------:R4:W-:Y:S05]  /*05c0*/  @P0 STS [R18+UR4], R27 ;  /* 0x0000001b12000988 */ /* 0x0009ea0008000804 */
[----:B------:R-:W-:Y:S06]  /*05d0*/  BAR.SYNC.DEFER_BLOCKING 0x0 ;  /* 0x0000000000007b1d */ /* 0x000fec0000010000 */
[----:B------:R-:W5:Y:S01]  /*05e0*/  LDS R14, [UR4] ;  /* 0x00000004ff0e7984 */ /* 0x000f620008000800 */
[----:B------:R-:W-:-:S02]  /*05f0*/  LOP3.LUT P0, RZ, R20, 0x7f, RZ, 0xc0, !PT ;  /* 0x0000007f14ff7812 */ /* 0x000fc4000780c0ff */
[----:B----4-:R-:W-:Y:S02]  /*0600*/  SEL R27, R8, RZ, !P1 ;  /* 0x000000ff081b7207 */ /* 0x010fe40004800000 */
[----:B------:R-:W-:Y:S02]  /*0610*/  SEL R18, R9, RZ, !P1 ;  /* 0x000000ff09127207 */ /* 0x000fe40004800000 */
[----:B---3--:R-:W-:Y:S02]  /*0620*/  SEL R4, R4, RZ, !P1 ;  /* 0x000000ff04047207 */ /* 0x008fe40004800000 */
[----:B------:R-:W-:Y:S02]  /*0630*/  SEL R5, R5, RZ, !P1 ;  /* 0x000000ff05057207 */ /* 0x000fe40004800000 */
[----:B------:R-:W-:Y:S02]  /*0640*/  SEL R6, R6, RZ, !P1 ;  /* 0x000000ff06067207 */ /* 0x000fe40004800000 */
[----:B------:R-:W-:Y:S01]  /*0650*/  SEL R7, R7, RZ, !P1 ;  /* 0x000000ff07077207 */ /* 0x000fe20004800000 */
[----:B-----5:R-:W-:-:S04]  /*0660*/  FADD R14, RZ, R14 ;  /* 0x0000000eff0e7221 */ /* 0x020fc80000000000 */
[----:B------:R-:W-:Y:S02]  /*0670*/  FFMA R22, R14, R15, 9.9999997473787516356e-06 ;  /* 0x3727c5ac0e167423 */ /* 0x000fe4000000000f */
[----:B------:R-:W3:Y:S04]  /*0680*/  LDC.64 R14, c[0x0][0x210] ;  /* 0x00008400ff0e7b82 */ /* 0x000ee80000000a00 */
[----:B------:R-:W4:Y:S01]  /*0690*/  MUFU.RSQ R22, R22 ;  /* 0x0000001600167308 */ /* 0x000f220000001400 */
[----:B------:R-:W-:Y:S02]  /*06a0*/  SEL R9, R10, RZ, !P1 ;  /* 0x000000ff0a097207 */ /* 0x000fe40004800000 */
[----:B------:R-:W-:Y:S01]  /*06b0*/  SEL R8, R11, RZ, !P1 ;  /* 0x000000ff0b087207 */ /* 0x000fe20004800000 */
[----:B-1----:R-:W-:-:S04]  /*06c0*/  IMAD.WIDE R16, R2, 0x4, R16 ;  /* 0x0000000402107825 */ /* 0x002fc800078e0210 */
[-C--:B----4-:R-:W-:Y:S01]  /*06d0*/  FMUL R25, R25, R22.reuse ;  /* 0x0000001619197220 */ /* 0x090fe20000400000 */
[-C--:B------:R-:W-:Y:S01]  /*06e0*/  FMUL R19, R19, R22.reuse ;  /* 0x0000001613137220 */ /* 0x080fe20000400000 */
[-C--:B------:R-:W-:Y:S01]  /*06f0*/  FMUL R21, R21, R22.reuse ;  /* 0x0000001615157220 */ /* 0x080fe20000400000 */
[----:B------:R-:W-:Y:S01]  /*0700*/  FMUL R23, R23, R22 ;  /* 0x0000001617177220 */ /* 0x000fe20000400000 */
[----:B------:R-:W-:Y:S01]  /*0710*/  FFMA R4, R4, R25, R27 ;  /* 0x0000001904047223 */ /* 0x000fe2000000001b */
[----:B---3--:R-:W-:Y:S01]  /*0720*/  IMAD.WIDE R14, R0, 0x4, R14 ;  /* 0x00000004000e7825 */ /* 0x008fe200078e020e */
[----:B------:R-:W-:Y:S03]  /*0730*/  BAR.SYNC.DEFER_BLOCKING 0x0 ;  /* 0x0000000000007b1d */ /* 0x000fe60000010000 */
[----:B------:R-:W-:Y:S01]  /*0740*/  FFMA R5, R5, R19, R18 ;  /* 0x0000001305057223 */ /* 0x000fe20000000012 */
[----:B------:R-:W-:Y:S01]  /*0750*/  FFMA R6, R6, R21, R9 ;  /* 0x0000001506067223 */ /* 0x000fe20000000009 */
[----:B------:R-:W-:Y:S01]  /*0760*/  FFMA R7, R7, R23, R8 ;  /* 0x0000001707077223 */ /* 0x000fe20000000008 */
[----:B--2---:R-:W-:Y:S01]  /*0770*/  IMAD.WIDE R12, R0, 0x4, R12 ;  /* 0x00000004000c7825 */ /* 0x004fe200078e020c */
[----:B------:R1:W-:Y:S04]  /*0780*/  @!P0 STG.E desc[UR6][R14.64], R22 ;  /* 0x000000160e008986 */ /* 0x0003e8000c101906 */
[----:B------:R1:W-:Y:S01]  /*0790*/  @!P1 STG.E.128 desc[UR6][R16.64], R4 ;  /* 0x0000000410009986 */ /* 0x0003e2000c101d06 */
[----:B------:R-:W-:Y:S05]  /*07a0*/  @P0 EXIT ;  /* 0x000000000000094d */ /* 0x000fea0003800000 */
[----:B------:R-:W-:Y:S01]  /*07b0*/  STG.E desc[UR6][R12.64], R3 ;  /* 0x000000030c007986 */ /* 0x000fe2000c101906 */
[----:B------:R-:W-:Y:S05]  /*07c0*/  EXIT ;  /* 0x000000000000794d */ /* 0x000fea0003800000 */
.L_x_0:
[----:B------:R-:W-:-:S00]  /*07d0*/  BRA `(.L_x_0) ;  /* 0xfffffffc00fc7947 */ /* 0x000fc0000383ffff */
[----:B------:R-:W-:-:S00]  /*07e0*/  NOP ;  /* 0x0000000000007918 */ /* 0x000fc00000000000 */
        /* <DEDUP_REMOVED lines=9> */
.L_x_1:


//--------------------- .nv.global.init           --------------------------
	.section	.nv.global.init,"aw",@progbits
.nv.global.init:
	.type		_$_str,@object
	.size		_$_str,(.L_0 - _$_str)
_$_str:
        /*0000*/ 	.byte	0x5f, 0x5f, 0x43, 0x55, 0x44, 0x41, 0x5f, 0x46, 0x54, 0x5a, 0x00
.L_0:


//--------------------- .nv.shared.triton_per_fused_native_layer_norm_0 --------------------------
	.section	.nv.shared.triton_per_fused_native_layer_norm_0,"aw",@nobits
	.sectionflags	@""
	.align	16
	.zero		1024


//--------------------- .nv.constant0.triton_per_fused_native_layer_norm_0 --------------------------
	.section	.nv.constant0.triton_per_fused_native_layer_norm_0,"a",@progbits
	.sectionflags	@""
	.align	4
.nv.constant0.triton_per_fused_native_layer_norm_0:
	.zero		584
